//
// Generated by NVIDIA NVVM Compiler
//
// Compiler Build ID: CL-36424714
// Cuda compilation tools, release 13.0, V13.0.88
// Based on NVVM 20.0.0
//

.version 9.0
.target sm_100
.address_size 64

	// .globl	_Z7cmp_gpuPbPfS0_i
.extern .shared .align 16 .b8 sdata[];

.visible .entry _Z7cmp_gpuPbPfS0_i(
	.param .u64 .ptr .align 1 _Z7cmp_gpuPbPfS0_i_param_0,
	.param .u64 .ptr .align 1 _Z7cmp_gpuPbPfS0_i_param_1,
	.param .u64 .ptr .align 1 _Z7cmp_gpuPbPfS0_i_param_2,
	.param .u32 _Z7cmp_gpuPbPfS0_i_param_3
)
{
	.reg .pred 	%p<18>;
	.reg .b16 	%rs<24>;
	.reg .b32 	%r<41>;
	.reg .b32 	%f<17>;
	.reg .b64 	%rd<20>;

	ld.param.u64 	%rd3, [_Z7cmp_gpuPbPfS0_i_param_0];
	ld.param.u64 	%rd4, [_Z7cmp_gpuPbPfS0_i_param_1];
	ld.param.u64 	%rd5, [_Z7cmp_gpuPbPfS0_i_param_2];
	ld.param.u32 	%r22, [_Z7cmp_gpuPbPfS0_i_param_3];
	cvta.to.global.u64 	%rd1, %rd5;
	cvta.to.global.u64 	%rd2, %rd4;
	mov.u32 	%r23, %ctaid.x;
	mov.u32 	%r40, %ntid.x;
	mov.u32 	%r2, %tid.x;
	mad.lo.s32 	%r37, %r23, %r40, %r2;
	mov.u32 	%r24, %nctaid.x;
	mul.lo.s32 	%r4, %r24, %r40;
	setp.ge.s32 	%p1, %r37, %r22;
	mov.b16 	%rs23, 1;
	@%p1 bra 	$L__BB0_7;
	add.s32 	%r25, %r37, %r4;
	max.s32 	%r26, %r22, %r25;
	setp.lt.s32 	%p2, %r25, %r22;
	selp.u32 	%r27, 1, 0, %p2;
	add.s32 	%r28, %r25, %r27;
	sub.s32 	%r29, %r26, %r28;
	div.u32 	%r30, %r29, %r4;
	add.s32 	%r31, %r30, %r27;
	add.s32 	%r5, %r31, 1;
	and.b32  	%r6, %r5, 3;
	setp.lt.u32 	%p3, %r31, 3;
	mov.b16 	%rs23, 1;
	@%p3 bra 	$L__BB0_4;
	and.b32  	%r32, %r5, -4;
	shl.b32 	%r7, %r4, 2;
	neg.s32 	%r35, %r32;
	mov.b16 	%rs23, 1;
	mul.wide.s32 	%rd9, %r4, 4;
$L__BB0_3:
	mul.wide.s32 	%rd6, %r37, 4;
	add.s64 	%rd7, %rd2, %rd6;
	ld.global.f32 	%f1, [%rd7];
	add.s64 	%rd8, %rd1, %rd6;
	ld.global.f32 	%f3, [%rd8];
	setp.neu.f32 	%p4, %f1, %f3;
	add.s64 	%rd10, %rd7, %rd9;
	ld.global.f32 	%f5, [%rd10];
	add.s64 	%rd11, %rd8, %rd9;
	ld.global.f32 	%f7, [%rd11];
	setp.neu.f32 	%p5, %f5, %f7;
	add.s64 	%rd12, %rd10, %rd9;
	ld.global.f32 	%f9, [%rd12];
	add.s64 	%rd13, %rd11, %rd9;
	ld.global.f32 	%f11, [%rd13];
	setp.neu.f32 	%p6, %f9, %f11;
	add.s64 	%rd14, %rd12, %rd9;
	ld.global.f32 	%f13, [%rd14];
	add.s64 	%rd15, %rd13, %rd9;
	ld.global.f32 	%f14, [%rd15];
	setp.neu.f32 	%p7, %f13, %f14;
	selp.b16 	%rs12, 0, %rs23, %p4;
	selp.b16 	%rs13, 0, %rs12, %p5;
	selp.b16 	%rs14, 0, %rs13, %p6;
	selp.b16 	%rs23, 0, %rs14, %p7;
	add.s32 	%r37, %r37, %r7;
	add.s32 	%r35, %r35, 4;
	setp.ne.s32 	%p8, %r35, 0;
	@%p8 bra 	$L__BB0_3;
$L__BB0_4:
	setp.eq.s32 	%p9, %r6, 0;
	@%p9 bra 	$L__BB0_7;
	neg.s32 	%r38, %r6;
$L__BB0_6:
	.pragma "nounroll";
	mul.wide.s32 	%rd16, %r37, 4;
	add.s64 	%rd17, %rd1, %rd16;
	add.s64 	%rd18, %rd2, %rd16;
	ld.global.f32 	%f15, [%rd18];
	ld.global.f32 	%f16, [%rd17];
	setp.neu.f32 	%p10, %f15, %f16;
	selp.b16 	%rs23, 0, %rs23, %p10;
	add.s32 	%r37, %r37, %r4;
	add.s32 	%r38, %r38, 1;
	setp.ne.s32 	%p11, %r38, 0;
	@%p11 bra 	$L__BB0_6;
$L__BB0_7:
	mov.u32 	%r33, sdata;
	add.s32 	%r19, %r33, %r2;
	st.shared.u8 	[%r19], %rs23;
	bar.sync 	0;
	setp.lt.u32 	%p12, %r40, 2;
	@%p12 bra 	$L__BB0_13;
$L__BB0_8:
	mov.u32 	%r20, %r40;
	shr.u32 	%r40, %r20, 1;
	setp.gt.u32 	%p13, %r2, %r40;
	@%p13 bra 	$L__BB0_12;
	ld.shared.u8 	%rs15, [%r19];
	setp.eq.s16 	%p14, %rs15, 0;
	@%p14 bra 	$L__BB0_12;
	add.s32 	%r34, %r19, %r40;
	ld.shared.u8 	%rs16, [%r34];
	setp.ne.s16 	%p15, %rs16, 0;
	@%p15 bra 	$L__BB0_12;
	mov.b16 	%rs17, 0;
	st.shared.u8 	[%r19], %rs17;
$L__BB0_12:
	bar.sync 	0;
	setp.gt.u32 	%p16, %r20, 3;
	@%p16 bra 	$L__BB0_8;
$L__BB0_13:
	setp.ne.s32 	%p17, %r2, 0;
	@%p17 bra 	$L__BB0_15;
	ld.shared.u8 	%rs18, [sdata];
	cvta.to.global.u64 	%rd19, %rd3;
	st.global.u8 	[%rd19], %rs18;
$L__BB0_15:
	ret;

}


// ===== COMPILED SASS (sm_100) =====

	.target	sm_100

	.elftype	@"ET_EXEC"


//--------------------- .note.nv.tkinfo           --------------------------
	.section	.note.nv.tkinfo,"",@"SHT_NOTE"
	.sectionflags	@"SHF_NOTE_NV_TKINFO"
	.tkinfo
        /*0018*/ 	.word	0x00000002
        /*0030*/ 	.string	""
        /*0030*/ 	.string	"ptxas"
        /*0030*/ 	.string	"Cuda compilation tools, release 13.0, V13.0.88"
        /*0030*/ 	.string	"Build cuda_13.0.r13.0/compiler.36424714_0"
        /*0030*/ 	.string	"-arch sm_100 -m 64 "



//--------------------- .note.nv.cuinfo           --------------------------
	.section	.note.nv.cuinfo,"",@"SHT_NOTE"
	.sectionflags	@"SHF_NOTE_NV_CUINFO"
        /*0018*/ 	.short	0x0002
        /*001a*/ 	.short	0x0064
        /*001c*/ 	.short	0x0082
	.zero		2


//--------------------- .nv.info                  --------------------------
	.section	.nv.info,"",@"SHT_CUDA_INFO"
	.align	4


	//----- nvinfo : EIATTR_REGCOUNT
	.align		4
        /*0000*/ 	.byte	0x04, 0x2f
        /*0002*/ 	.short	(.L_1 - .L_0)
	.align		4
.L_0:
        /*0004*/ 	.word	index@(_Z7cmp_gpuPbPfS0_i)
        /*0008*/ 	.word	0x00000020


	//----- nvinfo : EIATTR_FRAME_SIZE
	.align		4
.L_1:
        /*000c*/ 	.byte	0x04, 0x11
        /*000e*/ 	.short	(.L_3 - .L_2)
	.align		4
.L_2:
        /*0010*/ 	.word	index@(_Z7cmp_gpuPbPfS0_i)
        /*0014*/ 	.word	0x00000000


	//----- nvinfo : EIATTR_MIN_STACK_SIZE
	.align		4
.L_3:
        /*0018*/ 	.byte	0x04, 0x12
        /*001a*/ 	.short	(.L_5 - .L_4)
	.align		4
.L_4:
        /*001c*/ 	.word	index@(_Z7cmp_gpuPbPfS0_i)
        /*0020*/ 	.word	0x00000000
.L_5:


//--------------------- .nv.compat                --------------------------
	.section	.nv.compat,"",@"SHT_CUDA_COMPAT_INFO"
	.align	4
        /*0000*/ 	.byte	0x02, 0x09, 0x00, 0x00, 0x02, 0x02, 0x01, 0x00, 0x02, 0x05, 0x05, 0x00, 0x03, 0x07, 0x01, 0x01
        /*0010*/ 	.byte	0x02, 0x03, 0x00, 0x00, 0x02, 0x06, 0x01, 0x00, 0x04, 0x0b, 0x08, 0x00, 0x09, 0x00, 0x00, 0x00
        /*0020*/ 	.byte	0x00, 0x00, 0x00, 0x00


//--------------------- .nv.info._Z7cmp_gpuPbPfS0_i --------------------------
	.section	.nv.info._Z7cmp_gpuPbPfS0_i,"",@"SHT_CUDA_INFO"
	.sectionflags	@""
	.align	4


	//----- nvinfo : EIATTR_CUDA_API_VERSION
	.align		4
        /*0000*/ 	.byte	0x04, 0x37
        /*0002*/ 	.short	(.L_7 - .L_6)
.L_6:
        /*0004*/ 	.word	0x00000082


	//----- nvinfo : EIATTR_KPARAM_INFO
	.align		4
.L_7:
        /*0008*/ 	.byte	0x04, 0x17
        /*000a*/ 	.short	(.L_9 - .L_8)
.L_8:
        /*000c*/ 	.word	0x00000000
        /*0010*/ 	.short	0x0003
        /*0012*/ 	.short	0x0018
        /*0014*/ 	.byte	0x00, 0xf0, 0x11, 0x00


	//----- nvinfo : EIATTR_KPARAM_INFO
	.align		4
.L_9:
        /*0018*/ 	.byte	0x04, 0x17
        /*001a*/ 	.short	(.L_11 - .L_10)
.L_10:
        /*001c*/ 	.word	0x00000000
        /*0020*/ 	.short	0x0002
        /*0022*/ 	.short	0x0010
        /*0024*/ 	.byte	0x00, 0xf5, 0x21, 0x00


	//----- nvinfo : EIATTR_KPARAM_INFO
	.align		4
.L_11:
        /*0028*/ 	.byte	0x04, 0x17
        /*002a*/ 	.short	(.L_13 - .L_12)
.L_12:
        /*002c*/ 	.word	0x00000000
        /*0030*/ 	.short	0x0001
        /*0032*/ 	.short	0x0008
        /*0034*/ 	.byte	0x00, 0xf5, 0x21, 0x00


	//----- nvinfo : EIATTR_KPARAM_INFO
	.align		4
.L_13:
        /*0038*/ 	.byte	0x04, 0x17
        /*003a*/ 	.short	(.L_15 - .L_14)
.L_14:
        /*003c*/ 	.word	0x00000000
        /*0040*/ 	.short	0x0000
        /*0042*/ 	.short	0x0000
        /*0044*/ 	.byte	0x00, 0xf5, 0x21, 0x00


	//----- nvinfo : EIATTR_SPARSE_MMA_MASK
	.align		4
.L_15:
        /*0048*/ 	.byte	0x03, 0x50
        /*004a*/ 	.short	0x0000


	//----- nvinfo : EIATTR_MAXREG_COUNT
	.align		4
        /*004c*/ 	.byte	0x03, 0x1b
        /*004e*/ 	.short	0x00ff


	//----- nvinfo : EIATTR_NUM_BARRIERS
	.align		4
        /*0050*/ 	.byte	0x02, 0x4c
        /*0052*/ 	.byte	0x01
	.zero		1


	//----- nvinfo : EIATTR_MERCURY_ISA_VERSION
	.align		4
        /*0054*/ 	.byte	0x03, 0x5f
        /*0056*/ 	.short	0x0101


	//----- nvinfo : EIATTR_VRC_CTA_INIT_COUNT
	.align		4
        /*0058*/ 	.byte	0x02, 0x4a
	.zero		1
	.zero		1


	//----- nvinfo : EIATTR_EXIT_INSTR_OFFSETS
	.align		4
        /*005c*/ 	.byte	0x04, 0x1c
        /*005e*/ 	.short	(.L_17 - .L_16)


	//   ....[0]....
.L_16:
        /*0060*/ 	.word	0x00001290


	//   ....[1]....
        /*0064*/ 	.word	0x00001300


	//----- nvinfo : EIATTR_CRS_STACK_SIZE
	.align		4
.L_17:
        /*0068*/ 	.byte	0x04, 0x1e
        /*006a*/ 	.short	(.L_19 - .L_18)
.L_18:
        /*006c*/ 	.word	0x00000000


	//----- nvinfo : EIATTR_CBANK_PARAM_SIZE
	.align		4
.L_19:
        /*0070*/ 	.byte	0x03, 0x19
        /*0072*/ 	.short	0x001c


	//----- nvinfo : EIATTR_PARAM_CBANK
	.align		4
        /*0074*/ 	.byte	0x04, 0x0a
        /*0076*/ 	.short	(.L_21 - .L_20)
	.align		4
.L_20:
        /*0078*/ 	.word	index@(.nv.constant0._Z7cmp_gpuPbPfS0_i)
        /*007c*/ 	.short	0x0380
        /*007e*/ 	.short	0x001c


	//----- nvinfo : EIATTR_SW_WAR
	.align		4
.L_21:
        /*0080*/ 	.byte	0x04, 0x36
        /*0082*/ 	.short	(.L_23 - .L_22)
.L_22:
        /*0084*/ 	.word	0x00000008
.L_23:


//--------------------- .nv.callgraph             --------------------------
	.section	.nv.callgraph,"",@"SHT_CUDA_CALLGRAPH"
	.align	4
	.sectionentsize	8
	.align		4
        /*0000*/ 	.word	0x00000000
	.align		4
        /*0004*/ 	.word	0xffffffff
	.align		4
        /*0008*/ 	.word	0x00000000
	.align		4
        /*000c*/ 	.word	0xfffffffe
	.align		4
        /*0010*/ 	.word	0x00000000
	.align		4
        /*0014*/ 	.word	0xfffffffd
	.align		4
        /*0018*/ 	.word	0x00000000
	.align		4
        /*001c*/ 	.word	0xfffffffc


//--------------------- .text._Z7cmp_gpuPbPfS0_i  --------------------------
	.section	.text._Z7cmp_gpuPbPfS0_i,"ax",@progbits
	.align	128
        .global         _Z7cmp_gpuPbPfS0_i
        .type           _Z7cmp_gpuPbPfS0_i,@function
        .size           _Z7cmp_gpuPbPfS0_i,(.L_x_17 - _Z7cmp_gpuPbPfS0_i)
        .other          _Z7cmp_gpuPbPfS0_i,@"STO_CUDA_ENTRY STV_DEFAULT"
_Z7cmp_gpuPbPfS0_i:
.text._Z7cmp_gpuPbPfS0_i:
[----:B------:R-:W-:Y:S01]  /*0000*/  LDC R1, c[0x0][0x37c] ;  /* 0x0000df00ff017b82 */ /* 0x000fe20000000800 */
[----:B------:R-:W0:Y:S01]  /*0010*/  S2R R0, SR_TID.X ;  /* 0x0000000000007919 */ /* 0x000e220000002100 */
[----:B------:R-:W1:Y:S06]  /*0020*/  LDCU UR4, c[0x0][0x360] ;  /* 0x00006c00ff0477ac */ /* 0x000e6c0008000800 */
[----:B------:R-:W0:Y:S01]  /*0030*/  S2UR UR5, SR_CTAID.X ;  /* 0x00000000000579c3 */ /* 0x000e220000002500 */
[----:B------:R-:W-:Y:S01]  /*0040*/  BSSY.RECONVERGENT B2, `(.L_x_0) ;  /* 0x000010b000027945 */ /* 0x000fe20003800200 */
[----:B------:R-:W-:Y:S01]  /*0050*/  IMAD.MOV.U32 R9, RZ, RZ, 0x1 ;  /* 0x00000001ff097424 */ /* 0x000fe200078e00ff */
[----:B------:R-:W2:Y:S01]  /*0060*/  LDCU UR6, c[0x0][0x398] ;  /* 0x00007300ff0677ac */ /* 0x000ea20008000800 */
[----:B------:R-:W3:Y:S04]  /*0070*/  LDCU.64 UR8, c[0x0][0x358] ;  /* 0x00006b00ff0877ac */ /* 0x000ee80008000a00 */
[----:B------:R-:W0:Y:S08]  /*0080*/  LDC R5, c[0x0][0x360] ;  /* 0x0000d800ff057b82 */ /* 0x000e300000000800 */
[----:B------:R-:W1:Y:S01]  /*0090*/  LDC R3, c[0x0][0x370] ;  /* 0x0000dc00ff037b82 */ /* 0x000e620000000800 */
[----:B0-----:R-:W-:-:S05]  /*00a0*/  IMAD R4, R5, UR5, R0 ;  /* 0x0000000505047c24 */ /* 0x001fca000f8e0200 */
[----:B--2---:R-:W-:Y:S01]  /*00b0*/  ISETP.GE.AND P0, PT, R4, UR6, PT ;  /* 0x0000000604007c0c */ /* 0x004fe2000bf06270 */
[----:B-1----:R-:W-:-:S12]  /*00c0*/  IMAD R3, R3, UR4, RZ ;  /* 0x0000000403037c24 */ /* 0x002fd8000f8e02ff */
[----:B---3--:R-:W-:Y:S05]  /*00d0*/  @P0 BRA `(.L_x_1) ;  /* 0x0000001000040947 */ /* 0x008fea0003800000 */
[----:B------:R-:W0:Y:S01]  /*00e0*/  I2F.U32.RP R9, R3 ;  /* 0x0000000300097306 */ /* 0x000e220000209000 */
[C---:B------:R-:W-:Y:S01]  /*00f0*/  IMAD.IADD R2, R3.reuse, 0x1, R4 ;  /* 0x0000000103027824 */ /* 0x040fe200078e0204 */
[----:B------:R-:W-:Y:S01]  /*0100*/  ISETP.NE.U32.AND P2, PT, R3, RZ, PT ;  /* 0x000000ff0300720c */ /* 0x000fe20003f45070 */
[----:B------:R-:W-:Y:S01]  /*0110*/  IMAD.MOV R11, RZ, RZ, -R3 ;  /* 0x000000ffff0b7224 */ /* 0x000fe200078e0a03 */
[----:B------:R-:W-:Y:S02]  /*0120*/  BSSY.RECONVERGENT B1, `(.L_x_2) ;  /* 0x00000ed000017945 */ /* 0x000fe40003800200 */
[C---:B------:R-:W-:Y:S02]  /*0130*/  ISETP.GE.AND P0, PT, R2.reuse, UR6, PT ;  /* 0x0000000602007c0c */ /* 0x040fe4000bf06270 */
[----:B------:R-:W-:Y:S02]  /*0140*/  VIMNMX R5, PT, PT, R2, UR6, !PT ;  /* 0x0000000602057c48 */ /* 0x000fe4000ffe0100 */
[----:B------:R-:W-:-:S04]  /*0150*/  SEL R8, RZ, 0x1, P0 ;  /* 0x00000001ff087807 */ /* 0x000fc80000000000 */
[----:B------:R-:W-:Y:S01]  /*0160*/  IADD3 R2, PT, PT, R5, -R2, -R8 ;  /* 0x8000000205027210 */ /* 0x000fe20007ffe808 */
[----:B0-----:R-:W0:Y:S02]  /*0170*/  MUFU.RCP R9, R9 ;  /* 0x0000000900097308 */ /* 0x001e240000001000 */
[----:B0-----:R-:W-:Y:S02]  /*0180*/  VIADD R6, R9, 0xffffffe ;  /* 0x0ffffffe09067836 */ /* 0x001fe40000000000 */
[----:B------:R-:W-:-:S04]  /*0190*/  HFMA2 R9, -RZ, RZ, 0, 5.9604644775390625e-08 ;  /* 0x00000001ff097431 */ /* 0x000fc800000001ff */
[----:B------:R0:W1:Y:S02]  /*01a0*/  F2I.FTZ.U32.TRUNC.NTZ R7, R6 ;  /* 0x0000000600077305 */ /* 0x000064000021f000 */
[----:B0-----:R-:W-:Y:S02]  /*01b0*/  IMAD.MOV.U32 R6, RZ, RZ, RZ ;  /* 0x000000ffff067224 */ /* 0x001fe400078e00ff */
[----:B-1----:R-:W-:-:S04]  /*01c0*/  IMAD R11, R11, R7, RZ ;  /* 0x000000070b0b7224 */ /* 0x002fc800078e02ff */
[----:B------:R-:W-:-:S06]  /*01d0*/  IMAD.HI.U32 R7, R7, R11, R6 ;  /* 0x0000000b07077227 */ /* 0x000fcc00078e0006 */
[----:B------:R-:W-:-:S05]  /*01e0*/  IMAD.HI.U32 R7, R7, R2, RZ ;  /* 0x0000000207077227 */ /* 0x000fca00078e00ff */
[----:B------:R-:W-:-:S05]  /*01f0*/  IADD3 R5, PT, PT, -R7, RZ, RZ ;  /* 0x000000ff07057210 */ /* 0x000fca0007ffe1ff */
[----:B------:R-:W-:-:S05]  /*0200*/  IMAD R2, R3, R5, R2 ;  /* 0x0000000503027224 */ /* 0x000fca00078e0202 */
[----:B------:R-:W-:-:S13]  /*0210*/  ISETP.GE.U32.AND P0, PT, R2, R3, PT ;  /* 0x000000030200720c */ /* 0x000fda0003f06070 */
[----:B------:R-:W-:Y:S02]  /*0220*/  @P0 IMAD.IADD R2, R2, 0x1, -R3 ;  /* 0x0000000102020824 */ /* 0x000fe400078e0a03 */
[----:B------:R-:W-:-:S03]  /*0230*/  @P0 VIADD R7, R7, 0x1 ;  /* 0x0000000107070836 */ /* 0x000fc60000000000 */
[----:B------:R-:W-:-:S13]  /*0240*/  ISETP.GE.U32.AND P1, PT, R2, R3, PT ;  /* 0x000000030200720c */ /* 0x000fda0003f26070 */
[----:B------:R-:W-:Y:S01]  /*0250*/  @P1 VIADD R7, R7, 0x1 ;  /* 0x0000000107071836 */ /* 0x000fe20000000000 */
[----:B------:R-:W-:-:S05]  /*0260*/  @!P2 LOP3.LUT R7, RZ, R3, RZ, 0x33, !PT ;  /* 0x00000003ff07a212 */ /* 0x000fca00078e33ff */
[----:B------:R-:W-:-:S04]  /*0270*/  IMAD.IADD R7, R8, 0x1, R7 ;  /* 0x0000000108077824 */ /* 0x000fc800078e0207 */
[C---:B------:R-:W-:Y:S01]  /*0280*/  VIADD R6, R7.reuse, 0x1 ;  /* 0x0000000107067836 */ /* 0x040fe20000000000 */
[----:B------:R-:W-:-:S04]  /*0290*/  ISETP.GE.U32.AND P0, PT, R7, 0x3, PT ;  /* 0x000000030700780c */ /* 0x000fc80003f06070 */
[----:B------:R-:W-:-:S09]  /*02a0*/  LOP3.LUT R5, R6, 0x3, RZ, 0xc0, !PT ;  /* 0x0000000306057812 */ /* 0x000fd200078ec0ff */
[----:B------:R-:W-:Y:S05]  /*02b0*/  @!P0 BRA `(.L_x_3) ;  /* 0x0000000c004c8947 */ /* 0x000fea0003800000 */
[----:B------:R-:W-:Y:S01]  /*02c0*/  LOP3.LUT R6, R6, 0xfffffffc, RZ, 0xc0, !PT ;  /* 0xfffffffc06067812 */ /* 0x000fe200078ec0ff */
[----:B------:R-:W-:Y:S01]  /*02d0*/  BSSY.RELIABLE B0, `(.L_x_4) ;  /* 0x00000b3000007945 */ /* 0x000fe20003800100 */
[----:B------:R-:W-:-:S03]  /*02e0*/  IMAD.MOV.U32 R9, RZ, RZ, 0x1 ;  /* 0x00000001ff097424 */ /* 0x000fc600078e00ff */
[----:B------:R-:W-:-:S05]  /*02f0*/  IMAD.MOV R6, RZ, RZ, -R6 ;  /* 0x000000ffff067224 */ /* 0x000fca00078e0a06 */
[----:B------:R-:W-:-:S13]  /*0300*/  ISETP.GE.AND P0, PT, R6, RZ, PT ;  /* 0x000000ff0600720c */ /* 0x000fda0003f06270 */
[----:B------:R-:W-:Y:S05]  /*0310*/  @P0 BRA `(.L_x_5) ;  /* 0x0000000800b80947 */ /* 0x000fea0003800000 */
[----:B------:R-:W-:Y:S01]  /*0320*/  IMAD.MOV R2, RZ, RZ, -R6 ;  /* 0x000000ffff027224 */ /* 0x000fe200078e0a06 */
[----:B------:R-:W-:Y:S01]  /*0330*/  BSSY.RECONVERGENT B3, `(.L_x_6) ;  /* 0x000006e000037945 */ /* 0x000fe20003800200 */
[----:B------:R-:W-:-:S03]  /*0340*/  PLOP3.LUT P0, PT, PT, PT, PT, 0x80, 0x8 ;  /* 0x000000000008781c */ /* 0x000fc60003f0f070 */
[----:B------:R-:W-:-:S13]  /*0350*/  ISETP.GT.AND P1, PT, R2, 0xc, PT ;  /* 0x0000000c0200780c */ /* 0x000fda0003f24270 */
[----:B------:R-:W-:Y:S05]  /*0360*/  @!P1 BRA `(.L_x_7) ;  /* 0x0000000400a89947 */ /* 0x000fea0003800000 */
[----:B------:R-:W-:-:S13]  /*0370*/  PLOP3.LUT P0, PT, PT, PT, PT, 0x8, 0x80 ;  /* 0x000000000080781c */ /* 0x000fda0003f0e170 */
.L_x_8:
[----:B------:R-:W0:Y:S08]  /*0380*/  LDC.64 R12, c[0x0][0x388] ;  /* 0x0000e200ff0c7b82 */ /* 0x000e300000000a00 */
[----:B------:R-:W1:Y:S01]  /*0390*/  LDC.64 R14, c[0x0][0x390] ;  /* 0x0000e400ff0e7b82 */ /* 0x000e620000000a00 */
[----:B0-----:R-:W-:-:S05]  /*03a0*/  IMAD.WIDE R28, R4, 0x4, R12 ;  /* 0x00000004041c7825 */ /* 0x001fca00078e020c */
[----:B------:R0:W2:Y:S01]  /*03b0*/  LDG.E R2, desc[UR8][R28.64] ;  /* 0x000000081c027981 */ /* 0x0000a2000c1e1900 */
[----:B-1----:R-:W-:-:S05]  /*03c0*/  IMAD.WIDE R26, R4, 0x4, R14 ;  /* 0x00000004041a7825 */ /* 0x002fca00078e020e */
[----:B------:R1:W2:Y:S01]  /*03d0*/  LDG.E R23, desc[UR8][R26.64] ;  /* 0x000000081a177981 */ /* 0x0002a2000c1e1900 */
[C---:B0-----:R-:W-:Y:S01]  /*03e0*/  IMAD.WIDE R28, R3.reuse, 0x4, R28 ;  /* 0x00000004031c7825 */ /* 0x041fe200078e021c */
[----:B------:R-:W-:-:S04]  /*03f0*/  LEA R4, R3, R4, 0x2 ;  /* 0x0000000403047211 */ /* 0x000fc800078e10ff */
[----:B------:R-:W3:Y:S01]  /*0400*/  LDG.E R22, desc[UR8][R28.64] ;  /* 0x000000081c167981 */ /* 0x000ee2000c1e1900 */
[----:B-1----:R-:W-:-:S04]  /*0410*/  IMAD.WIDE R26, R3, 0x4, R26 ;  /* 0x00000004031a7825 */ /* 0x002fc800078e021a */
[C---:B------:R-:W-:Y:S01]  /*0420*/  IMAD.WIDE R24, R3.reuse, 0x4, R28 ;  /* 0x0000000403187825 */ /* 0x040fe200078e021c */
[----:B------:R-:W3:Y:S03]  /*0430*/  LDG.E R21, desc[UR8][R26.64] ;  /* 0x000000081a157981 */ /* 0x000ee6000c1e1900 */
[C---:B------:R-:W-:Y:S01]  /*0440*/  IMAD.WIDE R16, R3.reuse, 0x4, R26 ;  /* 0x0000000403107825 */ /* 0x040fe200078e021a */
[----:B------:R-:W4:Y:S03]  /*0450*/  LDG.E R7, desc[UR8][R24.64] ;  /* 0x0000000818077981 */ /* 0x000f26000c1e1900 */
[----:B------:R-:W-:-:S04]  /*0460*/  IMAD.WIDE R18, R3, 0x4, R24 ;  /* 0x0000000403127825 */ /* 0x000fc800078e0218 */
[----:B------:R-:W-:Y:S02]  /*0470*/  IMAD.WIDE R10, R3, 0x4, R16 ;  /* 0x00000004030a7825 */ /* 0x000fe400078e0210 */
[----:B------:R-:W5:Y:S04]  /*0480*/  LDG.E R18, desc[UR8][R18.64] ;  /* 0x0000000812127981 */ /* 0x000f68000c1e1900 */
[----:B------:R0:W5:Y:S04]  /*0490*/  LDG.E R20, desc[UR8][R10.64] ;  /* 0x000000080a147981 */ /* 0x000168000c1e1900 */
[----:B------:R1:W4:Y:S01]  /*04a0*/  LDG.E R19, desc[UR8][R16.64] ;  /* 0x0000000810137981 */ /* 0x000322000c1e1900 */
[----:B0-----:R-:W-:-:S05]  /*04b0*/  IMAD.WIDE R10, R4, 0x4, R14 ;  /* 0x00000004040a7825 */ /* 0x001fca00078e020e */
[----:B------:R0:W4:Y:S01]  /*04c0*/  LDG.E R8, desc[UR8][R10.64] ;  /* 0x000000080a087981 */ /* 0x000122000c1e1900 */
[----:B-1----:R-:W-:-:S05]  /*04d0*/  IMAD.WIDE R16, R4, 0x4, R12 ;  /* 0x0000000404107825 */ /* 0x002fca00078e020c */
[----:B------:R1:W4:Y:S01]  /*04e0*/  LDG.E R28, desc[UR8][R16.64] ;  /* 0x00000008101c7981 */ /* 0x000322000c1e1900 */
[----:B0-----:R-:W-:-:S05]  /*04f0*/  IMAD.WIDE R10, R3, 0x4, R10 ;  /* 0x00000004030a7825 */ /* 0x001fca00078e020a */
[----:B------:R-:W4:Y:S01]  /*0500*/  LDG.E R25, desc[UR8][R10.64] ;  /* 0x000000080a197981 */ /* 0x000f22000c1e1900 */
[----:B-1----:R-:W-:-:S04]  /*0510*/  IMAD.WIDE R16, R3, 0x4, R16 ;  /* 0x0000000403107825 */ /* 0x002fc800078e0210 */
[C---:B------:R-:W-:Y:S01]  /*0520*/  IMAD.WIDE R26, R3.reuse, 0x4, R10 ;  /* 0x00000004031a7825 */ /* 0x040fe200078e020a */
[----:B------:R0:W4:Y:S03]  /*0530*/  LDG.E R24, desc[UR8][R16.64] ;  /* 0x0000000810187981 */ /* 0x000126000c1e1900 */
[----:B0-----:R-:W-:Y:S01]  /*0540*/  IMAD.WIDE R16, R3, 0x4, R16 ;  /* 0x0000000403107825 */ /* 0x001fe200078e0210 */
[----:B--2---:R-:W-:-:S04]  /*0550*/  FSETP.NEU.AND P6, PT, R2, R23, PT ;  /* 0x000000170200720b */ /* 0x004fc80003fcd000 */
[----:B------:R0:W2:Y:S04]  /*0560*/  LDG.E R23, desc[UR8][R16.64] ;  /* 0x0000000810177981 */ /* 0x0000a8000c1e1900 */
[----:B------:R1:W2:Y:S01]  /*0570*/  LDG.E R2, desc[UR8][R26.64] ;  /* 0x000000081a027981 */ /* 0x0002a2000c1e1900 */
[----:B------:R-:W-:-:S04]  /*0580*/  IMAD R4, R3, 0x4, R4 ;  /* 0x0000000403047824 */ /* 0x000fc800078e0204 */
[----:B------:R-:W-:-:S04]  /*0590*/  IMAD.WIDE R10, R4, 0x4, R12 ;  /* 0x00000004040a7825 */ /* 0x000fc800078e020c */
[----:B0-----:R-:W-:Y:S01]  /*05a0*/  IMAD.WIDE R16, R3, 0x4, R16 ;  /* 0x0000000403107825 */ /* 0x001fe200078e0210 */
[----:B---3--:R-:W-:-:S03]  /*05b0*/  FSETP.NEU.AND P1, PT, R22, R21, PT ;  /* 0x000000151600720b */ /* 0x008fc60003f2d000 */
[----:B-1----:R-:W-:Y:S01]  /*05c0*/  IMAD.WIDE R26, R3, 0x4, R26 ;  /* 0x00000004031a7825 */ /* 0x002fe200078e021a */
[----:B-----5:R-:W-:Y:S02]  /*05d0*/  FSETP.NEU.AND P3, PT, R18, R20, PT ;  /* 0x000000141200720b */ /* 0x020fe40003f6d000 */
[----:B----4-:R-:W-:Y:S01]  /*05e0*/  FSETP.NEU.AND P2, PT, R7, R19, PT ;  /* 0x000000130700720b */ /* 0x010fe20003f4d000 */
[C---:B------:R-:W-:Y:S01]  /*05f0*/  IMAD.WIDE R18, R3.reuse, 0x4, R10 ;  /* 0x0000000403127825 */ /* 0x040fe200078e020a */
[----:B------:R-:W3:Y:S04]  /*0600*/  LDG.E R7, desc[UR8][R16.64] ;  /* 0x0000000810077981 */ /* 0x000ee8000c1e1900 */
[----:B------:R0:W4:Y:S01]  /*0610*/  LDG.E R22, desc[UR8][R18.64] ;  /* 0x0000000812167981 */ /* 0x000122000c1e1900 */
[----:B------:R-:W-:-:S03]  /*0620*/  IMAD.WIDE R20, R3, 0x4, R18 ;  /* 0x0000000403147825 */ /* 0x000fc600078e0212 */
[----:B------:R-:W5:Y:S01]  /*0630*/  LDG.E R10, desc[UR8][R10.64] ;  /* 0x000000080a0a7981 */ /* 0x000f62000c1e1900 */
[----:B------:R-:W-:Y:S01]  /*0640*/  FSETP.NEU.AND P4, PT, R28, R8, PT ;  /* 0x000000081c00720b */ /* 0x000fe20003f8d000 */
[----:B------:R-:W-:Y:S02]  /*0650*/  IMAD.WIDE R28, R4, 0x4, R14 ;  /* 0x00000004041c7825 */ /* 0x000fe400078e020e */
[----:B------:R-:W3:Y:S02]  /*0660*/  LDG.E R8, desc[UR8][R26.64] ;  /* 0x000000081a087981 */ /* 0x000ee4000c1e1900 */
[C---:B0-----:R-:W-:Y:S02]  /*0670*/  IMAD.WIDE R18, R3.reuse, 0x4, R20 ;  /* 0x0000000403127825 */ /* 0x041fe400078e0214 */
[----:B------:R-:W5:Y:S02]  /*0680*/  LDG.E R11, desc[UR8][R28.64] ;  /* 0x000000081c0b7981 */ /* 0x000f64000c1e1900 */
[----:B------:R-:W-:-:S02]  /*0690*/  IMAD.WIDE R16, R3, 0x4, R28 ;  /* 0x0000000403107825 */ /* 0x000fc400078e021c */
[----:B------:R-:W4:Y:S02]  /*06a0*/  LDG.E R20, desc[UR8][R20.64] ;  /* 0x0000000814147981 */ /* 0x000f24000c1e1900 */
[----:B------:R-:W-:Y:S02]  /*06b0*/  IMAD R4, R3, 0x4, R4 ;  /* 0x0000000403047824 */ /* 0x000fe400078e0204 */
[----:B------:R-:W4:Y:S04]  /*06c0*/  LDG.E R18, desc[UR8][R18.64] ;  /* 0x0000000812127981 */ /* 0x000f28000c1e1900 */
[----:B------:R0:W4:Y:S01]  /*06d0*/  LDG.E R21, desc[UR8][R16.64] ;  /* 0x0000000810157981 */ /* 0x000122000c1e1900 */
[----:B------:R-:W-:-:S04]  /*06e0*/  IMAD.WIDE R12, R4, 0x4, R12 ;  /* 0x00000004040c7825 */ /* 0x000fc800078e020c */
[----:B0-----:R-:W-:-:S04]  /*06f0*/  IMAD.WIDE R16, R3, 0x4, R16 ;  /* 0x0000000403107825 */ /* 0x001fc800078e0210 */
[----:B------:R-:W-:Y:S01]  /*0700*/  IMAD.WIDE R14, R4, 0x4, R14 ;  /* 0x00000004040e7825 */ /* 0x000fe200078e020e */
[----:B------:R0:W4:Y:S01]  /*0710*/  LDG.E R19, desc[UR8][R16.64] ;  /* 0x0000000810137981 */ /* 0x000122000c1e1900 */
[----:B------:R-:W-:Y:S02]  /*0720*/  FSETP.NEU.AND P5, PT, R24, R25, PT ;  /* 0x000000191800720b */ /* 0x000fe40003fad000 */
[----:B------:R-:W-:Y:S01]  /*0730*/  SEL R9, R9, RZ, !P6 ;  /* 0x000000ff09097207 */ /* 0x000fe20007000000 */
[----:B0-----:R-:W-:-:S04]  /*0740*/  IMAD.WIDE R16, R3, 0x4, R16 ;  /* 0x0000000403107825 */ /* 0x001fc800078e0210 */
[C---:B------:R-:W-:Y:S01]  /*0750*/  IMAD.WIDE R24, R3.reuse, 0x4, R14 ;  /* 0x0000000403187825 */ /* 0x040fe200078e020e */
[----:B------:R0:W4:Y:S04]  /*0760*/  LDG.E R26, desc[UR8][R16.64] ;  /* 0x00000008101a7981 */ /* 0x000128000c1e1900 */
[----:B------:R-:W4:Y:S01]  /*0770*/  LDG.E R14, desc[UR8][R14.64] ;  /* 0x000000080e0e7981 */ /* 0x000f22000c1e1900 */
[----:B0-----:R-:W-:Y:S01]  /*0780*/  IMAD.WIDE R16, R3, 0x4, R12 ;  /* 0x0000000403107825 */ /* 0x001fe200078e020c */
[----:B--2---:R-:W-:Y:S02]  /*0790*/  FSETP.NEU.AND P6, PT, R23, R2, PT ;  /* 0x000000021700720b */ /* 0x004fe40003fcd000 */
[----:B------:R0:W2:Y:S04]  /*07a0*/  LDG.E R23, desc[UR8][R12.64] ;  /* 0x000000080c177981 */ /* 0x0000a8000c1e1900 */
[----:B------:R1:W2:Y:S01]  /*07b0*/  LDG.E R2, desc[UR8][R16.64] ;  /* 0x0000000810027981 */ /* 0x0002a2000c1e1900 */
[----:B0-----:R-:W-:-:S03]  /*07c0*/  IMAD.WIDE R12, R3, 0x4, R24 ;  /* 0x00000004030c7825 */ /* 0x001fc600078e0218 */
[----:B------:R-:W2:Y:S01]  /*07d0*/  LDG.E R25, desc[UR8][R24.64] ;  /* 0x0000000818197981 */ /* 0x000ea2000c1e1900 */
[----:B-1----:R-:W-:-:S03]  /*07e0*/  IMAD.WIDE R16, R3, 0x4, R16 ;  /* 0x0000000403107825 */ /* 0x002fc600078e0210 */
[----:B------:R0:W2:Y:S04]  /*07f0*/  LDG.E R28, desc[UR8][R12.64] ;  /* 0x000000080c1c7981 */ /* 0x0000a8000c1e1900 */
[----:B------:R1:W2:Y:S01]  /*0800*/  LDG.E R27, desc[UR8][R16.64] ;  /* 0x00000008101b7981 */ /* 0x0002a2000c1e1900 */
[----:B0-----:R-:W-:-:S04]  /*0810*/  IMAD.WIDE R12, R3, 0x4, R12 ;  /* 0x00000004030c7825 */ /* 0x001fc800078e020c */
[----:B-1----:R-:W-:Y:S02]  /*0820*/  IMAD.WIDE R16, R3, 0x4, R16 ;  /* 0x0000000403107825 */ /* 0x002fe400078e0210 */
[----:B------:R-:W2:Y:S04]  /*0830*/  LDG.E R12, desc[UR8][R12.64] ;  /* 0x000000080c0c7981 */ /* 0x000ea8000c1e1900 */
[----:B------:R-:W2:Y:S01]  /*0840*/  LDG.E R29, desc[UR8][R16.64] ;  /* 0x00000008101d7981 */ /* 0x000ea2000c1e1900 */
[----:B------:R-:W-:-:S04]  /*0850*/  SEL R9, R9, RZ, !P1 ;  /* 0x000000ff09097207 */ /* 0x000fc80004800000 */
[----:B------:R-:W-:-:S04]  /*0860*/  SEL R9, R9, RZ, !P2 ;  /* 0x000000ff09097207 */ /* 0x000fc80005000000 */
[----:B------:R-:W-:-:S04]  /*0870*/  SEL R9, R9, RZ, !P3 ;  /* 0x000000ff09097207 */ /* 0x000fc80005800000 */
[----:B------:R-:W-:-:S04]  /*0880*/  SEL R9, R9, RZ, !P4 ;  /* 0x000000ff09097207 */ /* 0x000fc80006000000 */
[----:B------:R-:W-:Y:S02]  /*0890*/  SEL R9, R9, RZ, !P5 ;  /* 0x000000ff09097207 */ /* 0x000fe40006800000 */
[----:B---3--:R-:W-:Y:S02]  /*08a0*/  FSETP.NEU.AND P1, PT, R7, R8, PT ;  /* 0x000000080700720b */ /* 0x008fe40003f2d000 */
[----:B------:R-:W-:Y:S02]  /*08b0*/  SEL R9, R9, RZ, !P6 ;  /* 0x000000ff09097207 */ /* 0x000fe40007000000 */
[----:B-----5:R-:W-:Y:S02]  /*08c0*/  FSETP.NEU.AND P2, PT, R10, R11, PT ;  /* 0x0000000b0a00720b */ /* 0x020fe40003f4d000 */
[----:B------:R-:W-:Y:S02]  /*08d0*/  SEL R9, R9, RZ, !P1 ;  /* 0x000000ff09097207 */ /* 0x000fe40004800000 */
[----:B----4-:R-:W-:-:S02]  /*08e0*/  FSETP.NEU.AND P1, PT, R22, R21, PT ;  /* 0x000000151600720b */ /* 0x010fc40003f2d000 */
[----:B------:R-:W-:-:S04]  /*08f0*/  SEL R9, R9, RZ, !P2 ;  /* 0x000000ff09097207 */ /* 0x000fc80005000000 */
[----:B------:R-:W-:Y:S02]  /*0900*/  SEL R9, R9, RZ, !P1 ;  /* 0x000000ff09097207 */ /* 0x000fe40004800000 */
[----:B------:R-:W-:-:S04]  /*0910*/  FSETP.NEU.AND P2, PT, R20, R19, PT ;  /* 0x000000131400720b */ /* 0x000fc80003f4d000 */
[----:B------:R-:W-:Y:S02]  /*0920*/  SEL R9, R9, RZ, !P2 ;  /* 0x000000ff09097207 */ /* 0x000fe40005000000 */
[----:B------:R-:W-:-:S04]  /*0930*/  FSETP.NEU.AND P1, PT, R18, R26, PT ;  /* 0x0000001a1200720b */ /* 0x000fc80003f2d000 */
[----:B------:R-:W-:Y:S01]  /*0940*/  SEL R9, R9, RZ, !P1 ;  /* 0x000000ff09097207 */ /* 0x000fe20004800000 */
[----:B------:R-:W-:Y:S01]  /*0950*/  VIADD R6, R6, 0x10 ;  /* 0x0000001006067836 */ /* 0x000fe20000000000 */
[----:B------:R-:W-:Y:S02]  /*0960*/  LEA R4, R3, R4, 0x2 ;  /* 0x0000000403047211 */ /* 0x000fe400078e10ff */
[----:B--2---:R-:W-:-:S04]  /*0970*/  FSETP.NEU.AND P2, PT, R23, R14, PT ;  /* 0x0000000e1700720b */ /* 0x004fc80003f4d000 */
[----:B------:R-:W-:Y:S02]  /*0980*/  SEL R9, R9, RZ, !P2 ;  /* 0x000000ff09097207 */ /* 0x000fe40005000000 */
[----:B------:R-:W-:-:S04]  /*0990*/  FSETP.NEU.AND P1, PT, R2, R25, PT ;  /* 0x000000190200720b */ /* 0x000fc80003f2d000 */
[----:B------:R-:W-:Y:S02]  /*09a0*/  SEL R9, R9, RZ, !P1 ;  /* 0x000000ff09097207 */ /* 0x000fe40004800000 */
[----:B------:R-:W-:-:S04]  /*09b0*/  FSETP.NEU.AND P2, PT, R27, R28, PT ;  /* 0x0000001c1b00720b */ /* 0x000fc80003f4d000 */
[----:B------:R-:W-:Y:S02]  /*09c0*/  SEL R9, R9, RZ, !P2 ;  /* 0x000000ff09097207 */ /* 0x000fe40005000000 */
[----:B------:R-:W-:Y:S02]  /*09d0*/  ISETP.GE.AND P2, PT, R6, -0xc, PT ;  /* 0xfffffff40600780c */ /* 0x000fe40003f46270 */
[----:B------:R-:W-:-:S04]  /*09e0*/  FSETP.NEU.AND P1, PT, R29, R12, PT ;  /* 0x0000000c1d00720b */ /* 0x000fc80003f2d000 */
[----:B------:R-:W-:-:S07]  /*09f0*/  SEL R9, R9, RZ, !P1 ;  /* 0x000000ff09097207 */ /* 0x000fce0004800000 */
[----:B------:R-:W-:Y:S05]  /*0a00*/  @!P2 BRA `(.L_x_8) ;  /* 0xfffffff8005ca947 */ /* 0x000fea000383ffff */
.L_x_7:
[----:B------:R-:W-:Y:S05]  /*0a10*/  BSYNC.RECONVERGENT B3 ;  /* 0x0000000000037941 */ /* 0x000fea0003800200 */
.L_x_6:
[----:B------:R-:W-:Y:S01]  /*0a20*/  IMAD.MOV R2, RZ, RZ, -R6 ;  /* 0x000000ffff027224 */ /* 0x000fe200078e0a06 */
[----:B------:R-:W-:Y:S04]  /*0a30*/  BSSY.RECONVERGENT B3, `(.L_x_9) ;  /* 0x0000039000037945 */ /* 0x000fe80003800200 */
[----:B------:R-:W-:-:S13]  /*0a40*/  ISETP.GT.AND P1, PT, R2, 0x4, PT ;  /* 0x000000040200780c */ /* 0x000fda0003f24270 */
[----:B------:R-:W-:Y:S05]  /*0a50*/  @!P1 BRA `(.L_x_10) ;  /* 0x0000000000d89947 */ /* 0x000fea0003800000 */
[----:B------:R-:W0:Y:S08]  /*0a60*/  LDC.64 R14, c[0x0][0x388] ;  /* 0x0000e200ff0e7b82 */ /* 0x000e300000000a00 */
[----:B------:R-:W1:Y:S01]  /*0a70*/  LDC.64 R12, c[0x0][0x390] ;  /* 0x0000e400ff0c7b82 */ /* 0x000e620000000a00 */
[----:B------:R-:W-:Y:S02]  /*0a80*/  IMAD R2, R3, 0x4, R4 ;  /* 0x0000000403027824 */ /* 0x000fe400078e0204 */
[----:B0-----:R-:W-:-:S04]  /*0a90*/  IMAD.WIDE R22, R4, 0x4, R14 ;  /* 0x0000000404167825 */ /* 0x001fc800078e020e */
[C---:B------:R-:W-:Y:S02]  /*0aa0*/  IMAD.WIDE R26, R3.reuse, 0x4, R22 ;  /* 0x00000004031a7825 */ /* 0x040fe400078e0216 */
[----:B------:R-:W2:Y:S02]  /*0ab0*/  LDG.E R22, desc[UR8][R22.64] ;  /* 0x0000000816167981 */ /* 0x000ea4000c1e1900 */
[----:B-1----:R-:W-:Y:S02]  /*0ac0*/  IMAD.WIDE R24, R4, 0x4, R12 ;  /* 0x0000000404187825 */ /* 0x002fe400078e020c */
[----:B------:R-:W3:Y:S02]  /*0ad0*/  LDG.E R20, desc[UR8][R26.64] ;  /* 0x000000081a147981 */ /* 0x000ee4000c1e1900 */
[C---:B------:R-:W-:Y:S02]  /*0ae0*/  IMAD.WIDE R18, R3.reuse, 0x4, R24 ;  /* 0x0000000403127825 */ /* 0x040fe400078e0218 */
[----:B------:R-:W2:Y:S02]  /*0af0*/  LDG.E R4, desc[UR8][R24.64] ;  /* 0x0000000818047981 */ /* 0x000ea4000c1e1900 */
[----:B------:R-:W-:-:S02]  /*0b00*/  IMAD.WIDE R16, R3, 0x4, R26 ;  /* 0x0000000403107825 */ /* 0x000fc400078e021a */
[----:B------:R0:W3:Y:S02]  /*0b10*/  LDG.E R21, desc[UR8][R18.64] ;  /* 0x0000000812157981 */ /* 0x0000e4000c1e1900 */
[----:B------:R-:W-:Y:S02]  /*0b20*/  IMAD.WIDE R10, R3, 0x4, R18 ;  /* 0x00000004030a7825 */ /* 0x000fe400078e0212 */
[----:B------:R1:W4:Y:S02]  /*0b30*/  LDG.E R8, desc[UR8][R16.64] ;  /* 0x0000000810087981 */ /* 0x000324000c1e1900 */
[C---:B------:R-:W-:Y:S02]  /*0b40*/  IMAD.WIDE R14, R2.reuse, 0x4, R14 ;  /* 0x00000004020e7825 */ /* 0x040fe400078e020e */
[----:B------:R5:W4:Y:S02]  /*0b50*/  LDG.E R7, desc[UR8][R10.64] ;  /* 0x000000080a077981 */ /* 0x000b24000c1e1900 */
[----:B------:R-:W-:-:S02]  /*0b60*/  IMAD.WIDE R12, R2, 0x4, R12 ;  /* 0x00000004020c7825 */ /* 0x000fc400078e020c */
[----:B------:R-:W4:Y:S02]  /*0b70*/  LDG.E R24, desc[UR8][R14.64] ;  /* 0x000000080e187981 */ /* 0x000f24000c1e1900 */
[C---:B0-----:R-:W-:Y:S02]  /*0b80*/  IMAD.WIDE R18, R3.reuse, 0x4, R16 ;  /* 0x0000000403127825 */ /* 0x041fe400078e0210 */
[----:B------:R-:W4:Y:S02]  /*0b90*/  LDG.E R25, desc[UR8][R12.64] ;  /* 0x000000080c197981 */ /* 0x000f24000c1e1900 */
[C---:B-1----:R-:W-:Y:S02]  /*0ba0*/  IMAD.WIDE R16, R3.reuse, 0x4, R10 ;  /* 0x0000000403107825 */ /* 0x042fe400078e020a */
[----:B------:R0:W4:Y:S02]  /*0bb0*/  LDG.E R23, desc[UR8][R18.64] ;  /* 0x0000000812177981 */ /* 0x000124000c1e1900 */
[----:B-----5:R-:W-:-:S02]  /*0bc0*/  IMAD.WIDE R10, R3, 0x4, R14 ;  /* 0x00000004030a7825 */ /* 0x020fc400078e020e */
[----:B------:R-:W5:Y:S02]  /*0bd0*/  LDG.E R16, desc[UR8][R16.64] ;  /* 0x0000000810107981 */ /* 0x000f64000c1e1900 */
[C---:B0-----:R-:W-:Y:S02]  /*0be0*/  IMAD.WIDE R18, R3.reuse, 0x4, R12 ;  /* 0x0000000403127825 */ /* 0x041fe400078e020c */
[----:B------:R-:W5:Y:S02]  /*0bf0*/  LDG.E R26, desc[UR8][R10.64] ;  /* 0x000000080a1a7981 */ /* 0x000f64000c1e1900 */
[C---:B------:R-:W-:Y:S02]  /*0c00*/  IMAD.WIDE R14, R3.reuse, 0x4, R10 ;  /* 0x00000004030e7825 */ /* 0x040fe400078e020a */
[----:B------:R-:W5:Y:S02]  /*0c10*/  LDG.E R29, desc[UR8][R18.64] ;  /* 0x00000008121d7981 */ /* 0x000f64000c1e1900 */
[----:B------:R-:W-:-:S02]  /*0c20*/  IMAD.WIDE R12, R3, 0x4, R18 ;  /* 0x00000004030c7825 */ /* 0x000fc400078e0212 */
[----:B------:R0:W5:Y:S04]  /*0c30*/  LDG.E R27, desc[UR8][R14.64] ;  /* 0x000000080e1b7981 */ /* 0x000168000c1e1900 */
[----:B------:R1:W5:Y:S01]  /*0c40*/  LDG.E R28, desc[UR8][R12.64] ;  /* 0x000000080c1c7981 */ /* 0x000362000c1e1900 */
[----:B0-----:R-:W-:-:S04]  /*0c50*/  IMAD.WIDE R14, R3, 0x4, R14 ;  /* 0x00000004030e7825 */ /* 0x001fc800078e020e */
[----:B-1----:R-:W-:Y:S01]  /*0c60*/  IMAD.WIDE R12, R3, 0x4, R12 ;  /* 0x00000004030c7825 */ /* 0x002fe200078e020c */
[----:B------:R-:W5:Y:S04]  /*0c70*/  LDG.E R17, desc[UR8][R14.64] ;  /* 0x000000080e117981 */ /* 0x000f68000c1e1900 */
[----:B------:R-:W5:Y:S01]  /*0c80*/  LDG.E R10, desc[UR8][R12.64] ;  /* 0x000000080c0a7981 */ /* 0x000f62000c1e1900 */
[----:B------:R-:W-:Y:S01]  /*0c90*/  VIADD R6, R6, 0x8 ;  /* 0x0000000806067836 */ /* 0x000fe20000000000 */
[----:B--2---:R-:W-:Y:S02]  /*0ca0*/  FSETP.NEU.AND P0, PT, R22, R4, PT ;  /* 0x000000041600720b */ /* 0x004fe40003f0d000 */
[----:B---3--:R-:W-:Y:S02]  /*0cb0*/  FSETP.NEU.AND P1, PT, R20, R21, PT ;  /* 0x000000151400720b */ /* 0x008fe40003f2d000 */
[----:B------:R-:W-:-:S04]  /*0cc0*/  SEL R9, R9, RZ, !P0 ;  /* 0x000000ff09097207 */ /* 0x000fc80004000000 */
[----:B------:R-:W-:Y:S02]  /*0cd0*/  SEL R9, R9, RZ, !P1 ;  /* 0x000000ff09097207 */ /* 0x000fe40004800000 */
[----:B----4-:R-:W-:-:S04]  /*0ce0*/  FSETP.NEU.AND P0, PT, R8, R7, PT ;  /* 0x000000070800720b */ /* 0x010fc80003f0d000 */
[----:B------:R-:W-:Y:S02]  /*0cf0*/  SEL R9, R9, RZ, !P0 ;  /* 0x000000ff09097207 */ /* 0x000fe40004000000 */
[----:B------:R-:W-:Y:S02]  /*0d00*/  FSETP.NEU.AND P0, PT, R24, R25, PT ;  /* 0x000000191800720b */ /* 0x000fe40003f0d000 */
[----:B-----5:R-:W-:-:S04]  /*0d10*/  FSETP.NEU.AND P1, PT, R23, R16, PT ;  /* 0x000000101700720b */ /* 0x020fc80003f2d000 */
[----:B------:R-:W-:-:S04]  /*0d20*/  SEL R9, R9, RZ, !P1 ;  /* 0x000000ff09097207 */ /* 0x000fc80004800000 */
[----:B------:R-:W-:Y:S02]  /*0d30*/  SEL R9, R9, RZ, !P0 ;  /* 0x000000ff09097207 */ /* 0x000fe40004000000 */
[----:B------:R-:W-:-:S04]  /*0d40*/  FSETP.NEU.AND P1, PT, R26, R29, PT ;  /* 0x0000001d1a00720b */ /* 0x000fc80003f2d000 */
[----:B------:R-:W-:Y:S02]  /*0d50*/  SEL R9, R9, RZ, !P1 ;  /* 0x000000ff09097207 */ /* 0x000fe40004800000 */
[----:B------:R-:W-:-:S04]  /*0d60*/  FSETP.NEU.AND P0, PT, R27, R28, PT ;  /* 0x0000001c1b00720b */ /* 0x000fc80003f0d000 */
[----:B------:R-:W-:Y:S02]  /*0d70*/  SEL R9, R9, RZ, !P0 ;  /* 0x000000ff09097207 */ /* 0x000fe40004000000 */
[----:B------:R-:W-:Y:S02]  /*0d80*/  PLOP3.LUT P0, PT, PT, PT, PT, 0x8, 0x80 ;  /* 0x000000000080781c */ /* 0x000fe40003f0e170 */
[----:B------:R-:W-:Y:S02]  /*0d90*/  LEA R4, R3, R2, 0x2 ;  /* 0x0000000203047211 */ /* 0x000fe400078e10ff */
[----:B------:R-:W-:-:S04]  /*0da0*/  FSETP.NEU.AND P1, PT, R17, R10, PT ;  /* 0x0000000a1100720b */ /* 0x000fc80003f2d000 */
[----:B------:R-:W-:-:S09]  /*0db0*/  SEL R9, R9, RZ, !P1 ;  /* 0x000000ff09097207 */ /* 0x000fd20004800000 */
.L_x_10:
[----:B------:R-:W-:Y:S05]  /*0dc0*/  BSYNC.RECONVERGENT B3 ;  /* 0x0000000000037941 */ /* 0x000fea0003800200 */
.L_x_9:
[----:B------:R-:W-:-:S13]  /*0dd0*/  ISETP.NE.OR P0, PT, R6, RZ, P0 ;  /* 0x000000ff0600720c */ /* 0x000fda0000705670 */
[----:B------:R-:W-:Y:S05]  /*0de0*/  @!P0 BREAK.RELIABLE B0 ;  /* 0x0000000000008942 */ /* 0x000fea0003800100 */
[----:B------:R-:W-:Y:S05]  /*0df0*/  @!P0 BRA `(.L_x_3) ;  /* 0x00000000007c8947 */ /* 0x000fea0003800000 */
.L_x_5:
[----:B------:R-:W-:Y:S05]  /*0e00*/  BSYNC.RELIABLE B0 ;  /* 0x0000000000007941 */ /* 0x000fea0003800100 */
.L_x_4:
[----:B------:R-:W0:Y:S08]  /*0e10*/  LDC.64 R12, c[0x0][0x390] ;  /* 0x0000e400ff0c7b82 */ /* 0x000e300000000a00 */
[----:B------:R-:W1:Y:S01]  /*0e20*/  LDC.64 R10, c[0x0][0x388] ;  /* 0x0000e200ff0a7b82 */ /* 0x000e620000000a00 */
[----:B0-----:R-:W-:-:S04]  /*0e30*/  IMAD.WIDE R22, R4, 0x4, R12 ;  /* 0x0000000404167825 */ /* 0x001fc800078e020c */
[----:B------:R-:W-:Y:S02]  /*0e40*/  IMAD.WIDE R12, R3, 0x4, R22 ;  /* 0x00000004030c7825 */ /* 0x000fe400078e0216 */
[----:B------:R-:W2:Y:S02]  /*0e50*/  LDG.E R23, desc[UR8][R22.64] ;  /* 0x0000000816177981 */ /* 0x000ea4000c1e1900 */
[----:B-1----:R-:W-:-:S04]  /*0e60*/  IMAD.WIDE R20, R4, 0x4, R10 ;  /* 0x0000000404147825 */ /* 0x002fc800078e020a */
[C---:B------:R-:W-:Y:S02]  /*0e70*/  IMAD.WIDE R24, R3.reuse, 0x4, R20 ;  /* 0x0000000403187825 */ /* 0x040fe400078e0214 */
[----:B------:R-:W2:Y:S02]  /*0e80*/  LDG.E R20, desc[UR8][R20.64] ;  /* 0x0000000814147981 */ /* 0x000ea4000c1e1900 */
[C---:B------:R-:W-:Y:S02]  /*0e90*/  IMAD.WIDE R10, R3.reuse, 0x4, R12 ;  /* 0x00000004030a7825 */ /* 0x040fe400078e020c */
[----:B------:R-:W3:Y:S02]  /*0ea0*/  LDG.E R13, desc[UR8][R12.64] ;  /* 0x000000080c0d7981 */ /* 0x000ee4000c1e1900 */
[C---:B------:R-:W-:Y:S02]  /*0eb0*/  IMAD.WIDE R14, R3.reuse, 0x4, R24 ;  /* 0x00000004030e7825 */ /* 0x040fe400078e0218 */
[----:B------:R-:W3:Y:S02]  /*0ec0*/  LDG.E R24, desc[UR8][R24.64] ;  /* 0x0000000818187981 */ /* 0x000ee4000c1e1900 */
[----:B------:R-:W-:-:S02]  /*0ed0*/  IMAD.WIDE R16, R3, 0x4, R10 ;  /* 0x0000000403107825 */ /* 0x000fc400078e020a */
[----:B------:R-:W4:Y:S04]  /*0ee0*/  LDG.E R2, desc[UR8][R14.64] ;  /* 0x000000080e027981 */ /* 0x000f28000c1e1900 */
[----:B------:R-:W4:Y:S01]  /*0ef0*/  LDG.E R11, desc[UR8][R10.64] ;  /* 0x000000080a0b7981 */ /* 0x000f22000c1e1900 */
[----:B------:R-:W-:-:S03]  /*0f00*/  IMAD.WIDE R18, R3, 0x4, R14 ;  /* 0x0000000403127825 */ /* 0x000fc600078e020e */
[----:B------:R-:W5:Y:S04]  /*0f10*/  LDG.E R17, desc[UR8][R16.64] ;  /* 0x0000000810117981 */ /* 0x000f68000c1e1900 */
[----:B------:R-:W5:Y:S01]  /*0f20*/  LDG.E R18, desc[UR8][R18.64] ;  /* 0x0000000812127981 */ /* 0x000f62000c1e1900 */
[----:B------:R-:W-:Y:S02]  /*0f30*/  VIADD R6, R6, 0x4 ;  /* 0x0000000406067836 */ /* 0x000fe40000000000 */
[----:B------:R-:W-:Y:S01]  /*0f40*/  IMAD R4, R3, 0x4, R4 ;  /* 0x0000000403047824 */ /* 0x000fe200078e0204 */
[----:B--2---:R-:W-:-:S04]  /*0f50*/  FSETP.NEU.AND P0, PT, R20, R23, PT ;  /* 0x000000171400720b */ /* 0x004fc80003f0d000 */
[----:B------:R-:W-:Y:S02]  /*0f60*/  SEL R9, R9, RZ, !P0 ;  /* 0x000000ff09097207 */ /* 0x000fe40004000000 */
[----:B---3--:R-:W-:-:S04]  /*0f70*/  FSETP.NEU.AND P1, PT, R24, R13, PT ;  /* 0x0000000d1800720b */ /* 0x008fc80003f2d000 */
[----:B------:R-:W-:Y:S02]  /*0f80*/  SEL R9, R9, RZ, !P1 ;  /* 0x000000ff09097207 */ /* 0x000fe40004800000 */
[----:B----4-:R-:W-:-:S04]  /*0f90*/  FSETP.NEU.AND P0, PT, R2, R11, PT ;  /* 0x0000000b0200720b */ /* 0x010fc80003f0d000 */
[----:B------:R-:W-:Y:S02]  /*0fa0*/  SEL R9, R9, RZ, !P0 ;  /* 0x000000ff09097207 */ /* 0x000fe40004000000 */
[----:B------:R-:W-:Y:S02]  /*0fb0*/  ISETP.NE.AND P0, PT, R6, RZ, PT ;  /* 0x000000ff0600720c */ /* 0x000fe40003f05270 */
[----:B-----5:R-:W-:-:S04]  /*0fc0*/  FSETP.NEU.AND P1, PT, R18, R17, PT ;  /* 0x000000111200720b */ /* 0x020fc80003f2d000 */
[----:B------:R-:W-:-:S07]  /*0fd0*/  SEL R9, R9, RZ, !P1 ;  /* 0x000000ff09097207 */ /* 0x000fce0004800000 */
[----:B------:R-:W-:Y:S05]  /*0fe0*/  @P0 BRA `(.L_x_4) ;  /* 0xfffffffc00880947 */ /* 0x000fea000383ffff */
.L_x_3:
[----:B------:R-:W-:Y:S05]  /*0ff0*/  BSYNC.RECONVERGENT B1 ;  /* 0x0000000000017941 */ /* 0x000fea0003800200 */
.L_x_2:
[----:B------:R-:W-:-:S13]  /*1000*/  ISETP.NE.AND P0, PT, R5, RZ, PT ;  /* 0x000000ff0500720c */ /* 0x000fda0003f05270 */
[----:B------:R-:W-:Y:S05]  /*1010*/  @!P0 BRA `(.L_x_1) ;  /* 0x0000000000348947 */ /* 0x000fea0003800000 */
[----:B------:R-:W0:Y:S01]  /*1020*/  LDC.64 R12, c[0x0][0x388] ;  /* 0x0000e200ff0c7b82 */ /* 0x000e220000000a00 */
[----:B------:R-:W-:-:S07]  /*1030*/  IMAD.MOV R5, RZ, RZ, -R5 ;  /* 0x000000ffff057224 */ /* 0x000fce00078e0a05 */
[----:B------:R-:W1:Y:S02]  /*1040*/  LDC.64 R6, c[0x0][0x390] ;  /* 0x0000e400ff067b82 */ /* 0x000e640000000a00 */
.L_x_11:
[----:B-1----:R-:W-:-:S04]  /*1050*/  IMAD.WIDE R10, R4, 0x4, R6 ;  /* 0x00000004040a7825 */ /* 0x002fc800078e0206 */
[----:B0-----:R-:W-:Y:S02]  /*1060*/  IMAD.WIDE R14, R4, 0x4, R12 ;  /* 0x00000004040e7825 */ /* 0x001fe400078e020c */
[----:B------:R-:W2:Y:S04]  /*1070*/  LDG.E R11, desc[UR8][R10.64] ;  /* 0x000000080a0b7981 */ /* 0x000ea8000c1e1900 */
[----:B------:R-:W2:Y:S01]  /*1080*/  LDG.E R14, desc[UR8][R14.64] ;  /* 0x000000080e0e7981 */ /* 0x000ea2000c1e1900 */
[----:B------:R-:W-:Y:S01]  /*1090*/  IADD3 R5, PT, PT, R5, 0x1, RZ ;  /* 0x0000000105057810 */ /* 0x000fe20007ffe0ff */
[----:B------:R-:W-:-:S03]  /*10a0*/  IMAD.IADD R4, R3, 0x1, R4 ;  /* 0x0000000103047824 */ /* 0x000fc600078e0204 */
[----:B------:R-:W-:Y:S02]  /*10b0*/  ISETP.NE.AND P1, PT, R5, RZ, PT ;  /* 0x000000ff0500720c */ /* 0x000fe40003f25270 */
[----:B--2---:R-:W-:-:S04]  /*10c0*/  FSETP.NEU.AND P0, PT, R14, R11, PT ;  /* 0x0000000b0e00720b */ /* 0x004fc80003f0d000 */
[----:B------:R-:W-:-:S07]  /*10d0*/  SEL R9, R9, RZ, !P0 ;  /* 0x000000ff09097207 */ /* 0x000fce0004000000 */
[----:B------:R-:W-:Y:S05]  /*10e0*/  @P1 BRA `(.L_x_11) ;  /* 0xfffffffc00d81947 */ /* 0x000fea000383ffff */
.L_x_1:
[----:B------:R-:W-:Y:S05]  /*10f0*/  BSYNC.RECONVERGENT B2 ;  /* 0x0000000000027941 */ /* 0x000fea0003800200 */
.L_x_0:
[----:B------:R-:W-:Y:S05]  /*1100*/  WARPSYNC.ALL ;  /* 0x0000000000007948 */ /* 0x000fea0003800000 */
[----:B------:R-:W0:Y:S01]  /*1110*/  S2UR UR6, SR_CgaCtaId ;  /* 0x00000000000679c3 */ /* 0x000e220000008800 */
[----:B------:R-:W-:Y:S01]  /*1120*/  UMOV UR5, 0x400 ;  /* 0x0000040000057882 */ /* 0x000fe20000000000 */
[----:B------:R-:W-:Y:S02]  /*1130*/  UISETP.GE.U32.AND UP0, UPT, UR4, 0x2, UPT ;  /* 0x000000020400788c */ /* 0x000fe4000bf06070 */
[----:B0-----:R-:W-:-:S06]  /*1140*/  ULEA UR5, UR6, UR5, 0x18 ;  /* 0x0000000506057291 */ /* 0x001fcc000f8ec0ff */
[----:B------:R-:W-:-:S03]  /*1150*/  VIADD R2, R0, UR5 ;  /* 0x0000000500027c36 */ /* 0x000fc60008000000 */
[----:B------:R0:W-:Y:S01]  /*1160*/  STS.U8 [R0+UR5], R9 ;  /* 0x0000000900007988 */ /* 0x0001e20008000005 */
[----:B------:R-:W-:Y:S06]  /*1170*/  BAR.SYNC.DEFER_BLOCKING 0x0 ;  /* 0x0000000000007b1d */ /* 0x000fec0000010000 */
[----:B------:R-:W-:Y:S05]  /*1180*/  BRA.U !UP0, `(.L_x_12) ;  /* 0x00000001083c7547 */ /* 0x000fea000b800000 */
.L_x_15:
[----:B------:R-:W-:Y:S01]  /*1190*/  UMOV UR6, UR4 ;  /* 0x0000000400067c82 */ /* 0x000fe20008000000 */
[----:B------:R-:W-:Y:S01]  /*11a0*/  USHF.R.U32.HI UR4, URZ, 0x1, UR4 ;  /* 0x00000001ff047899 */ /* 0x000fe20008011604 */
[----:B------:R-:W-:Y:S05]  /*11b0*/  BSSY.RECONVERGENT B0, `(.L_x_13) ;  /* 0x0000009000007945 */ /* 0x000fea0003800200 */
[----:B------:R-:W-:-:S13]  /*11c0*/  ISETP.GT.U32.AND P0, PT, R0, UR4, PT ;  /* 0x0000000400007c0c */ /* 0x000fda000bf04070 */
[----:B-1----:R-:W-:Y:S05]  /*11d0*/  @P0 BRA `(.L_x_14) ;  /* 0x0000000000180947 */ /* 0x002fea0003800000 */
[----:B------:R-:W1:Y:S02]  /*11e0*/  LDS.U8 R3, [R0+UR5] ;  /* 0x0000000500037984 */ /* 0x000e640008000000 */
[----:B-1----:R-:W-:-:S13]  /*11f0*/  ISETP.NE.AND P0, PT, R3, RZ, PT ;  /* 0x000000ff0300720c */ /* 0x002fda0003f05270 */
[----:B------:R-:W-:Y:S05]  /*1200*/  @!P0 BRA `(.L_x_14) ;  /* 0x00000000000c8947 */ /* 0x000fea0003800000 */
[----:B------:R-:W1:Y:S02]  /*1210*/  LDS.U8 R3, [R2+UR4] ;  /* 0x0000000402037984 */ /* 0x000e640008000000 */
[----:B-1----:R-:W-:-:S13]  /*1220*/  ISETP.NE.AND P0, PT, R3, RZ, PT ;  /* 0x000000ff0300720c */ /* 0x002fda0003f05270 */
[----:B------:R1:W-:Y:S02]  /*1230*/  @!P0 STS.U8 [R0+UR5], RZ ;  /* 0x000000ff00008988 */ /* 0x0003e40008000005 */
.L_x_14:
[----:B------:R-:W-:Y:S05]  /*1240*/  BSYNC.RECONVERGENT B0 ;  /* 0x0000000000007941 */ /* 0x000fea0003800200 */
.L_x_13:
[----:B------:R-:W-:Y:S01]  /*1250*/  BAR.SYNC.DEFER_BLOCKING 0x0 ;  /* 0x0000000000007b1d */ /* 0x000fe20000010000 */
[----:B------:R-:W-:-:S09]  /*1260*/  UISETP.GT.U32.AND UP0, UPT, UR6, 0x3, UPT ;  /* 0x000000030600788c */ /* 0x000fd2000bf04070 */
[----:B------:R-:W-:Y:S05]  /*1270*/  BRA.U UP0, `(.L_x_15) ;  /* 0xfffffffd00c47547 */ /* 0x000fea000b83ffff */
.L_x_12:
[----:B------:R-:W-:-:S13]  /*1280*/  ISETP.NE.AND P0, PT, R0, RZ, PT ;  /* 0x000000ff0000720c */ /* 0x000fda0003f05270 */
[----:B------:R-:W-:Y:S05]  /*1290*/  @P0 EXIT ;  /* 0x000000000000094d */ /* 0x000fea0003800000 */
[----:B------:R-:W2:Y:S01]  /*12a0*/  S2UR UR5, SR_CgaCtaId ;  /* 0x00000000000579c3 */ /* 0x000ea20000008800 */
[----:B------:R-:W-:-:S07]  /*12b0*/  UMOV UR4, 0x400 ;  /* 0x0000040000047882 */ /* 0x000fce0000000000 */
[----:B------:R-:W3:Y:S01]  /*12c0*/  LDC.64 R2, c[0x0][0x380] ;  /* 0x0000e000ff027b82 */ /* 0x000ee20000000a00 */
[----:B--2---:R-:W-:-:S09]  /*12d0*/  ULEA UR4, UR5, UR4, 0x18 ;  /* 0x0000000405047291 */ /* 0x004fd2000f8ec0ff */
[----:B------:R-:W3:Y:S04]  /*12e0*/  LDS.U8 R5, [UR4] ;  /* 0x00000004ff057984 */ /* 0x000ee80008000000 */
[----:B---3--:R-:W-:Y:S01]  /*12f0*/  STG.E.U8 desc[UR8][R2.64], R5 ;  /* 0x0000000502007986 */ /* 0x008fe2000c101108 */
[----:B------:R-:W-:Y:S05]  /*1300*/  EXIT ;  /* 0x000000000000794d */ /* 0x000fea0003800000 */
.L_x_16:
[----:B------:R-:W-:-:S00]  /*1310*/  BRA `(.L_x_16) ;  /* 0xfffffffc00fc7947 */ /* 0x000fc0000383ffff */
[----:B------:R-:W-:-:S00]  /*1320*/  NOP ;  /* 0x0000000000007918 */ /* 0x000fc00000000000 */
        /* <DEDUP_REMOVED lines=13> */
.L_x_17:


//--------------------- .nv.shared._Z7cmp_gpuPbPfS0_i --------------------------
	.section	.nv.shared._Z7cmp_gpuPbPfS0_i,"aw",@nobits
	.sectionflags	@""
	.align	16
	.zero		1024


//--------------------- .nv.shared.reserved.0     --------------------------
	.section	.nv.shared.reserved.0,"aw",@nobits
	.weak		__nv_reservedSMEM_offset_0_alias
	.size		__nv_reservedSMEM_offset_0_alias, 0, 64
	.other		__nv_reservedSMEM_offset_0_alias,@"STO_CUDA_RESERVED_SHARED STV_DEFAULT"
__nv_reservedSMEM_offset_0_alias:
	.zero		0
	.zero		64


//--------------------- .nv.constant0._Z7cmp_gpuPbPfS0_i --------------------------
	.section	.nv.constant0._Z7cmp_gpuPbPfS0_i,"a",@progbits
	.sectionflags	@""
	.align	4
.nv.constant0._Z7cmp_gpuPbPfS0_i:
	.zero		924


//--------------------- SYMBOLS --------------------------

	.type		.nv.reservedSmem.offset0,@object
	.size		.nv.reservedSmem.offset0,0x4
	.type		.nv.reservedSmem.cap,@object
	.size		.nv.reservedSmem.cap,0x4
